	.headerflags	@"EF_CUDA_TEXMODE_UNIFIED EF_CUDA_64BIT_ADDRESS EF_CUDA_ACCELERATORS EF_CUDA_SM90 EF_CUDA_VIRTUAL_SM(EF_CUDA_SM90)"
	.elftype	@"ET_EXEC"


//--------------------- .nv.info                  --------------------------
	.section	.nv.info,"",@"SHT_CUDA_INFO"
	.align	4


	//----- nvinfo : EIATTR_REGCOUNT
	.align		4
        /*0000*/ 	.byte	0x04, 0x2f
        /*0002*/ 	.short	(.L_3 - .L_2)
	.align		4
.L_2:
        /*0004*/ 	.word	index@(triton_poi_fused__native_batch_norm_legit_no_training_add_relu_threshold_backward_1)
        /*0008*/ 	.word	0x0000001a


	//----- nvinfo : EIATTR_MIN_STACK_SIZE
	.align		4
.L_3:
        /*000c*/ 	.byte	0x04, 0x12
        /*000e*/ 	.short	(.L_5 - .L_4)
	.align		4
.L_4:
        /*0010*/ 	.word	index@(triton_poi_fused__native_batch_norm_legit_no_training_add_relu_threshold_backward_1)
        /*0014*/ 	.word	0x00000000


	//----- nvinfo : EIATTR_FRAME_SIZE
	.align		4
.L_5:
        /*0018*/ 	.byte	0x04, 0x11
        /*001a*/ 	.short	(.L_7 - .L_6)
	.align		4
.L_6:
        /*001c*/ 	.word	index@(triton_poi_fused__native_batch_norm_legit_no_training_add_relu_threshold_backward_1)
        /*0020*/ 	.word	0x00000000


	//----- nvinfo : EIATTR_MIN_STACK_SIZE
	.align		4
.L_7:
        /*0024*/ 	.byte	0x04, 0x12
        /*0026*/ 	.short	(.L_9 - .L_8)
	.align		4
.L_8:
        /*0028*/ 	.word	index@(triton_poi_fused__native_batch_norm_legit_no_training_add_relu_threshold_backward_1)
        /*002c*/ 	.word	0x00000000
.L_9:


//--------------------- .nv.info.triton_poi_fused__native_batch_norm_legit_no_training_add_relu_threshold_backward_1 --------------------------
	.section	.nv.info.triton_poi_fused__native_batch_norm_legit_no_training_add_relu_threshold_backward_1,"",@"SHT_CUDA_INFO"
	.sectionflags	@""
	.align	4


	//----- nvinfo : EIATTR_CUDA_API_VERSION
	.align		4
        /*0000*/ 	.byte	0x04, 0x37
        /*0002*/ 	.short	(.L_11 - .L_10)
.L_10:
        /*0004*/ 	.word	0x0000007c


	//----- nvinfo : EIATTR_KPARAM_INFO
	.align		4
.L_11:
        /*0008*/ 	.byte	0x04, 0x17
        /*000a*/ 	.short	(.L_13 - .L_12)
.L_12:
        /*000c*/ 	.word	0x00000000
        /*0010*/ 	.short	0x0008
        /*0012*/ 	.short	0x0040
        /*0014*/ 	.byte	0x00, 0xf0, 0x11, 0x00


	//----- nvinfo : EIATTR_KPARAM_INFO
	.align		4
.L_13:
        /*0018*/ 	.byte	0x04, 0x17
        /*001a*/ 	.short	(.L_15 - .L_14)
.L_14:
        /*001c*/ 	.word	0x00000000
        /*0020*/ 	.short	0x0007
        /*0022*/ 	.short	0x0038
        /*0024*/ 	.byte	0x00, 0xf4, 0x21, 0x00


	//----- nvinfo : EIATTR_KPARAM_INFO
	.align		4
.L_15:
        /*0028*/ 	.byte	0x04, 0x17
        /*002a*/ 	.short	(.L_17 - .L_16)
.L_16:
        /*002c*/ 	.word	0x00000000
        /*0030*/ 	.short	0x0006
        /*0032*/ 	.short	0x0030
        /*0034*/ 	.byte	0x00, 0xf4, 0x21, 0x00


	//----- nvinfo : EIATTR_KPARAM_INFO
	.align		4
.L_17:
        /*0038*/ 	.byte	0x04, 0x17
        /*003a*/ 	.short	(.L_19 - .L_18)
.L_18:
        /*003c*/ 	.word	0x00000000
        /*0040*/ 	.short	0x0005
        /*0042*/ 	.short	0x0028
        /*0044*/ 	.byte	0x00, 0xf4, 0x21, 0x00


	//----- nvinfo : EIATTR_KPARAM_INFO
	.align		4
.L_19:
        /*0048*/ 	.byte	0x04, 0x17
        /*004a*/ 	.short	(.L_21 - .L_20)
.L_20:
        /*004c*/ 	.word	0x00000000
        /*0050*/ 	.short	0x0004
        /*0052*/ 	.short	0x0020
        /*0054*/ 	.byte	0x00, 0xf4, 0x21, 0x00


	//----- nvinfo : EIATTR_KPARAM_INFO
	.align		4
.L_21:
        /*0058*/ 	.byte	0x04, 0x17
        /*005a*/ 	.short	(.L_23 - .L_22)
.L_22:
        /*005c*/ 	.word	0x00000000
        /*0060*/ 	.short	0x0003
        /*0062*/ 	.short	0x0018
        /*0064*/ 	.byte	0x00, 0xf4, 0x21, 0x00


	//----- nvinfo : EIATTR_KPARAM_INFO
	.align		4
.L_23:
        /*0068*/ 	.byte	0x04, 0x17
        /*006a*/ 	.short	(.L_25 - .L_24)
.L_24:
        /*006c*/ 	.word	0x00000000
        /*0070*/ 	.short	0x0002
        /*0072*/ 	.short	0x0010
        /*0074*/ 	.byte	0x00, 0xf4, 0x21, 0x00


	//----- nvinfo : EIATTR_KPARAM_INFO
	.align		4
.L_25:
        /*0078*/ 	.byte	0x04, 0x17
        /*007a*/ 	.short	(.L_27 - .L_26)
.L_26:
        /*007c*/ 	.word	0x00000000
        /*0080*/ 	.short	0x0001
        /*0082*/ 	.short	0x0008
        /*0084*/ 	.byte	0x00, 0xf4, 0x21, 0x00


	//----- nvinfo : EIATTR_KPARAM_INFO
	.align		4
.L_27:
        /*0088*/ 	.byte	0x04, 0x17
        /*008a*/ 	.short	(.L_29 - .L_28)
.L_28:
        /*008c*/ 	.word	0x00000000
        /*0090*/ 	.short	0x0000
        /*0092*/ 	.short	0x0000
        /*0094*/ 	.byte	0x00, 0xf4, 0x21, 0x00


	//----- nvinfo : EIATTR_SPARSE_MMA_MASK
	.align		4
.L_29:
        /*0098*/ 	.byte	0x03, 0x50
        /*009a*/ 	.short	0x0000


	//----- nvinfo : EIATTR_MAXREG_COUNT
	.align		4
        /*009c*/ 	.byte	0x03, 0x1b
        /*009e*/ 	.short	0x00ff


	//----- nvinfo : EIATTR_EXIT_INSTR_OFFSETS
	.align		4
        /*00a0*/ 	.byte	0x04, 0x1c
        /*00a2*/ 	.short	(.L_31 - .L_30)


	//   ....[0]....
.L_30:
        /*00a4*/ 	.word	0x00000580


	//   ....[1]....
        /*00a8*/ 	.word	0x000005a0


	//----- nvinfo : EIATTR_REQNTID
	.align		4
.L_31:
        /*00ac*/ 	.byte	0x04, 0x10
        /*00ae*/ 	.short	(.L_33 - .L_32)
.L_32:
        /*00b0*/ 	.word	0x00000080
        /*00b4*/ 	.word	0x00000001
        /*00b8*/ 	.word	0x00000001


	//----- nvinfo : EIATTR_CBANK_PARAM_SIZE
	.align		4
.L_33:
        /*00bc*/ 	.byte	0x03, 0x19
        /*00be*/ 	.short	0x0044


	//----- nvinfo : EIATTR_PARAM_CBANK
	.align		4
        /*00c0*/ 	.byte	0x04, 0x0a
        /*00c2*/ 	.short	(.L_35 - .L_34)
	.align		4
.L_34:
        /*00c4*/ 	.word	index@(.nv.constant0.triton_poi_fused__native_batch_norm_legit_no_training_add_relu_threshold_backward_1)
        /*00c8*/ 	.short	0x0210
        /*00ca*/ 	.short	0x0044


	//----- nvinfo : EIATTR_SW_WAR
	.align		4
.L_35:
        /*00cc*/ 	.byte	0x04, 0x36
        /*00ce*/ 	.short	(.L_37 - .L_36)
.L_36:
        /*00d0*/ 	.word	0x00000008
.L_37:


//--------------------- .nv.callgraph             --------------------------
	.section	.nv.callgraph,"",@"SHT_CUDA_CALLGRAPH"
	.align	4
	.sectionentsize	8
	.align		4
        /*0000*/ 	.word	0x00000000
	.align		4
        /*0004*/ 	.word	0xffffffff
	.align		4
        /*0008*/ 	.word	0x00000000
	.align		4
        /*000c*/ 	.word	0xfffffffe
	.align		4
        /*0010*/ 	.word	0x00000000
	.align		4
        /*0014*/ 	.word	0xfffffffd
	.align		4
        /*0018*/ 	.word	0x00000000
	.align		4
        /*001c*/ 	.word	0xfffffffc


//--------------------- .nv.constant4             --------------------------
	.section	.nv.constant4,"a",@progbits
	.align	8
	.align		8
.nv.constant4:
        /*0000*/ 	.dword	_$_str
	.align		8
        /*0008*/ 	.dword	_$_str_$_2


//--------------------- .text.triton_poi_fused__native_batch_norm_legit_no_training_add_relu_threshold_backward_1 --------------------------
	.section	.text.triton_poi_fused__native_batch_norm_legit_no_training_add_relu_threshold_backward_1,"ax",@progbits
	.align	128
        .global         triton_poi_fused__native_batch_norm_legit_no_training_add_relu_threshold_backward_1
        .type           triton_poi_fused__native_batch_norm_legit_no_training_add_relu_threshold_backward_1,@function
        .size           triton_poi_fused__native_batch_norm_legit_no_training_add_relu_threshold_backward_1,(.L_x_1 - triton_poi_fused__native_batch_norm_legit_no_training_add_relu_threshold_backward_1)
        .other          triton_poi_fused__native_batch_norm_legit_no_training_add_relu_threshold_backward_1,@"STO_CUDA_ENTRY STV_DEFAULT"
triton_poi_fused__native_batch_norm_legit_no_training_add_relu_threshold_backward_1:
.text.triton_poi_fused__native_batch_norm_legit_no_training_add_relu_threshold_backward_1:
[----:B------:R-:W0:Y:S01]  /*0000*/  LDC R1, c[0x0][0x28] ;  /* 0x00000a00ff017b82 */ /* 0x000e220000000800 */
[----:B------:R-:W1:Y:S07]  /*0010*/  S2R R0, SR_TID.X ;  /* 0x0000000000007919 */ /* 0x000e6e0000002100 */
[----:B------:R-:W2:Y:S01]  /*0020*/  LDC.64 R4, c[0x0][0x220] ;  /* 0x00008800ff047b82 */ /* 0x000ea20000000a00 */
[----:B------:R-:W-:Y:S01]  /*0030*/  IMAD.MOV.U32 R12, RZ, RZ, RZ ;  /* 0x000000ffff0c7224 */ /* 0x000fe200078e00ff */
[----:B------:R-:W-:Y:S01]  /*0040*/  ULDC.64 UR4, c[0x0][0x208] ;  /* 0x0000820000047ab9 */ /* 0x000fe20000000a00 */
[----:B------:R-:W3:Y:S05]  /*0050*/  S2R R13, SR_CTAID.X ;  /* 0x00000000000d7919 */ /* 0x000eea0000002500 */
[----:B------:R-:W4:Y:S08]  /*0060*/  LDC.64 R22, c[0x0][0x218] ;  /* 0x00008600ff167b82 */ /* 0x000f300000000a00 */
[----:B------:R-:W5:Y:S08]  /*0070*/  LDC.64 R20, c[0x0][0x210] ;  /* 0x00008400ff147b82 */ /* 0x000f700000000a00 */
[----:B------:R-:W2:Y:S08]  /*0080*/  LDC.64 R8, c[0x0][0x228] ;  /* 0x00008a00ff087b82 */ /* 0x000eb00000000a00 */
[----:B------:R-:W4:Y:S01]  /*0090*/  LDC.64 R10, c[0x0][0x230] ;  /* 0x00008c00ff0a7b82 */ /* 0x000f220000000a00 */
[----:B-1----:R-:W-:-:S07]  /*00a0*/  IMAD.SHL.U32 R0, R0, 0x2, RZ ;  /* 0x0000000200007824 */ /* 0x002fce00078e00ff */
[----:B------:R-:W1:Y:S01]  /*00b0*/  LDC.64 R6, c[0x0][0x238] ;  /* 0x00008e00ff067b82 */ /* 0x000e620000000a00 */
[----:B------:R-:W-:Y:S02]  /*00c0*/  LOP3.LUT R0, R0, 0xfe, RZ, 0xc0, !PT ;  /* 0x000000fe00007812 */ /* 0x000fe400078ec0ff */
[----:B------:R-:W-:Y:S02]  /*00d0*/  CS2R R14, SRZ ;  /* 0x00000000000e7805 */ /* 0x000fe4000001ff00 */
[----:B---3--:R-:W-:Y:S02]  /*00e0*/  SHF.R.S32.HI R2, RZ, 0x17, R13 ;  /* 0x00000017ff027819 */ /* 0x008fe4000001140d */
[----:B------:R-:W-:Y:S01]  /*00f0*/  CS2R R18, SRZ ;  /* 0x0000000000127805 */ /* 0x000fe2000001ff00 */
[----:B------:R-:W-:Y:S01]  /*0100*/  ULDC.64 UR6, c[0x0][0x248] ;  /* 0x0000920000067ab9 */ /* 0x000fe20000000a00 */
[----:B------:R-:W-:Y:S01]  /*0110*/  IMAD R13, R13, 0x100, R0 ;  /* 0x000001000d0d7824 */ /* 0x000fe200078e0200 */
[----:B------:R-:W-:-:S04]  /*0120*/  SGXT R2, R2, 0x1 ;  /* 0x000000010202781a */ /* 0x000fc80000000200 */
[----:B------:R-:W-:Y:S02]  /*0130*/  LEA.HI R2, R2, R13, RZ, 0x4 ;  /* 0x0000000d02027211 */ /* 0x000fe400078f20ff */
[----:B------:R-:W-:Y:S02]  /*0140*/  ISETP.GE.AND P0, PT, R13, 0x100, PT ;  /* 0x000001000d00780c */ /* 0x000fe40003f06270 */
[----:B------:R-:W-:-:S04]  /*0150*/  SHF.R.S32.HI R2, RZ, 0x4, R2 ;  /* 0x00000004ff027819 */ /* 0x000fc80000011402 */
[----:B------:R-:W-:-:S04]  /*0160*/  LEA.HI R0, R2, R2, RZ, 0x2 ;  /* 0x0000000202007211 */ /* 0x000fc800078f10ff */
[----:B------:R-:W-:Y:S01]  /*0170*/  LOP3.LUT R3, R0, 0xfffffffc, RZ, 0xc0, !PT ;  /* 0xfffffffc00037812 */ /* 0x000fe200078ec0ff */
[----:B------:R-:W-:-:S03]  /*0180*/  HFMA2.MMA R0, -RZ, RZ, 0, 0 ;  /* 0x00000000ff007435 */ /* 0x000fc600000001ff */
[----:B------:R-:W-:-:S05]  /*0190*/  IADD3 R17, R2, -R3, RZ ;  /* 0x8000000302117210 */ /* 0x000fca0007ffe0ff */
[----:B--2---:R-:W-:-:S05]  /*01a0*/  IMAD.WIDE R4, R17, 0x4, R4 ;  /* 0x0000000411047825 */ /* 0x004fca00078e0204 */
[----:B------:R-:W2:Y:S04]  /*01b0*/  @!P0 LDG.E.EL R12, desc[UR4][R4.64] ;  /* 0x00000004040c8981 */ /* 0x000ea8000c2e1900 */
[----:B------:R3:W2:Y:S01]  /*01c0*/  @!P0 LDG.E.EL R0, desc[UR4][R4.64] ;  /* 0x0000000404008981 */ /* 0x0006a2000c2e1900 */
[----:B------:R-:W-:Y:S01]  /*01d0*/  CS2R R2, SRZ ;  /* 0x0000000000027805 */ /* 0x000fe2000001ff00 */
[----:B----4-:R-:W-:-:S04]  /*01e0*/  IMAD.WIDE R22, R17, 0x4, R22 ;  /* 0x0000000411167825 */ /* 0x010fc800078e0216 */
[----:B-----5:R-:W-:Y:S01]  /*01f0*/  IMAD.WIDE R20, R13, 0x4, R20 ;  /* 0x000000040d147825 */ /* 0x020fe200078e0214 */
[----:B------:R-:W4:Y:S03]  /*0200*/  @!P0 LDG.E.EL R14, desc[UR4][R22.64] ;  /* 0x00000004160e8981 */ /* 0x000f26000c2e1900 */
[C---:B0--3--:R-:W-:Y:S01]  /*0210*/  IMAD.WIDE R4, R17.reuse, 0x4, R8 ;  /* 0x0000000411047825 */ /* 0x049fe200078e0208 */
[----:B------:R-:W4:Y:S03]  /*0220*/  @!P0 LDG.E.64 R2, desc[UR4][R20.64] ;  /* 0x0000000414028981 */ /* 0x000f26000c1e1b00 */
[----:B------:R-:W-:Y:S01]  /*0230*/  IMAD.WIDE R10, R17, 0x4, R10 ;  /* 0x00000004110a7825 */ /* 0x000fe200078e020a */
[----:B------:R-:W-:Y:S01]  /*0240*/  CS2R R16, SRZ ;  /* 0x0000000000107805 */ /* 0x000fe2000001ff00 */
[----:B------:R-:W3:Y:S01]  /*0250*/  @!P0 LDG.E.EL R15, desc[UR4][R22.64] ;  /* 0x00000004160f8981 */ /* 0x000ee2000c2e1900 */
[----:B------:R-:W-:Y:S01]  /*0260*/  CS2R R8, SRZ ;  /* 0x0000000000087805 */ /* 0x000fe2000001ff00 */
[----:B-1----:R-:W-:-:S02]  /*0270*/  IMAD.WIDE R6, R13, 0x4, R6 ;  /* 0x000000040d067825 */ /* 0x002fc400078e0206 */
[----:B------:R-:W5:Y:S04]  /*0280*/  @!P0 LDG.E.EL R18, desc[UR4][R4.64] ;  /* 0x0000000404128981 */ /* 0x000f68000c2e1900 */
[----:B------:R-:W5:Y:S04]  /*0290*/  @!P0 LDG.E.EL R17, desc[UR4][R10.64] ;  /* 0x000000040a118981 */ /* 0x000f68000c2e1900 */
[----:B------:R0:W3:Y:S04]  /*02a0*/  @!P0 LDG.E.EL R19, desc[UR4][R4.64] ;  /* 0x0000000404138981 */ /* 0x0000e8000c2e1900 */
[----:B------:R-:W3:Y:S04]  /*02b0*/  @!P0 LDG.E.EL R16, desc[UR4][R10.64] ;  /* 0x000000040a108981 */ /* 0x000ee8000c2e1900 */
[----:B------:R1:W3:Y:S01]  /*02c0*/  @!P0 LDG.E.64 R8, desc[UR4][R6.64] ;  /* 0x0000000406088981 */ /* 0x0002e2000c1e1b00 */
[----:B0-----:R-:W0:Y:S01]  /*02d0*/  LDC.64 R4, c[0x0][0x240] ;  /* 0x00009000ff047b82 */ /* 0x001e220000000a00 */
[----:B-1----:R-:W-:-:S02]  /*02e0*/  IMAD.MOV.U32 R7, RZ, RZ, 0x3e800000 ;  /* 0x3e800000ff077424 */ /* 0x002fc400078e00ff */
[----:B0-----:R-:W-:-:S04]  /*02f0*/  IMAD.WIDE R4, R13, 0x4, R4 ;  /* 0x000000040d047825 */ /* 0x001fc800078e0204 */
[----:B--2---:R-:W-:Y:S01]  /*0300*/  FADD R12, R12, 9.9999997473787516356e-06 ;  /* 0x3727c5ac0c0c7421 */ /* 0x004fe20000000000 */
[----:B------:R-:W-:-:S03]  /*0310*/  FADD R0, R0, 9.9999997473787516356e-06 ;  /* 0x3727c5ac00007421 */ /* 0x000fc60000000000 */
[----:B------:R-:W0:Y:S08]  /*0320*/  MUFU.SQRT R21, R12 ;  /* 0x0000000c00157308 */ /* 0x000e300000002000 */
[----:B------:R-:W1:Y:S01]  /*0330*/  MUFU.SQRT R20, R0 ;  /* 0x0000000000147308 */ /* 0x000e620000002000 */
[C---:B0-----:R-:W-:Y:S02]  /*0340*/  FSETP.GT.AND P2, PT, R21.reuse, 8.50705917302346158658e+37, PT ;  /* 0x7e8000001500780b */ /* 0x041fe40003f44000 */
[----:B------:R-:W-:-:S02]  /*0350*/  FSETP.GEU.AND P4, PT, R21, 1.175494350822287508e-38, PT ;  /* 0x008000001500780b */ /* 0x000fc40003f8e000 */
[C---:B-1----:R-:W-:Y:S02]  /*0360*/  FSETP.GT.AND P1, PT, R20.reuse, 8.50705917302346158658e+37, PT ;  /* 0x7e8000001400780b */ /* 0x042fe40003f24000 */
[----:B------:R-:W-:-:S07]  /*0370*/  FSETP.GEU.AND P3, PT, R20, 1.175494350822287508e-38, PT ;  /* 0x008000001400780b */ /* 0x000fce0003f6e000 */
[----:B------:R-:W-:-:S04]  /*0380*/  @P2 FMUL R21, R21, 0.25 ;  /* 0x3e80000015152820 */ /* 0x000fc80000400000 */
[----:B------:R-:W-:Y:S01]  /*0390*/  @!P4 FMUL R21, R21, 16777216 ;  /* 0x4b8000001515c820 */ /* 0x000fe20000400000 */
[----:B------:R-:W-:-:S04]  /*03a0*/  @P1 FMUL R20, R20, 0.25 ;  /* 0x3e80000014141820 */ /* 0x000fc80000400000 */
[----:B------:R-:W-:Y:S01]  /*03b0*/  @!P3 FMUL R20, R20, 16777216 ;  /* 0x4b8000001414b820 */ /* 0x000fe20000400000 */
[----:B------:R-:W0:Y:S01]  /*03c0*/  MUFU.RCP R21, R21 ;  /* 0x0000001500157308 */ /* 0x000e220000001000 */
[----:B------:R-:W-:-:S07]  /*03d0*/  FSEL R0, R7, 1, P2 ;  /* 0x3f80000007007808 */ /* 0x000fce0001000000 */
[----:B------:R-:W1:Y:S01]  /*03e0*/  MUFU.RCP R20, R20 ;  /* 0x0000001400147308 */ /* 0x000e620000001000 */
[----:B------:R-:W-:Y:S01]  /*03f0*/  FSEL R7, R7, 1, P1 ;  /* 0x3f80000007077808 */ /* 0x000fe20000800000 */
[----:B------:R-:W-:Y:S01]  /*0400*/  @!P4 FMUL R0, R0, 16777216 ;  /* 0x4b8000000000c820 */ /* 0x000fe20000400000 */
[----:B----4-:R-:W-:-:S03]  /*0410*/  FADD R3, -R14, R3 ;  /* 0x000000030e037221 */ /* 0x010fc60000000100 */
[----:B------:R-:W-:Y:S01]  /*0420*/  @!P3 FMUL R7, R7, 16777216 ;  /* 0x4b8000000707b820 */ /* 0x000fe20000400000 */
[----:B0-----:R-:W-:Y:S01]  /*0430*/  FMUL R0, R21, R0 ;  /* 0x0000000015007220 */ /* 0x001fe20000400000 */
[----:B---3--:R-:W-:-:S03]  /*0440*/  FADD R2, -R15, R2 ;  /* 0x000000020f027221 */ /* 0x008fc60000000100 */
[----:B------:R-:W-:Y:S01]  /*0450*/  FMUL R0, R0, R3 ;  /* 0x0000000300007220 */ /* 0x000fe20000400000 */
[----:B-1----:R-:W-:-:S03]  /*0460*/  FMUL R7, R20, R7 ;  /* 0x0000000714077220 */ /* 0x002fc60000400000 */
[----:B-----5:R-:W-:Y:S01]  /*0470*/  FFMA R0, R0, R18, R17 ;  /* 0x0000001200007223 */ /* 0x020fe20000000011 */
[----:B------:R-:W-:-:S04]  /*0480*/  FMUL R7, R7, R2 ;  /* 0x0000000207077220 */ /* 0x000fc80000400000 */
[C---:B------:R-:W-:Y:S01]  /*0490*/  FSETP.GEU.AND P1, PT, R0.reuse, -R9, PT ;  /* 0x800000090000720b */ /* 0x040fe20003f2e000 */
[----:B------:R-:W-:Y:S01]  /*04a0*/  FFMA R7, R7, R19, R16 ;  /* 0x0000001307077223 */ /* 0x000fe20000000010 */
[----:B------:R-:W-:-:S03]  /*04b0*/  FADD R9, R0, R9 ;  /* 0x0000000900097221 */ /* 0x000fc60000000000 */
[C---:B------:R-:W-:Y:S01]  /*04c0*/  FADD R0, R7.reuse, R8 ;  /* 0x0000000807007221 */ /* 0x040fe20000000000 */
[----:B------:R-:W-:Y:S02]  /*04d0*/  FSETP.GEU.AND P2, PT, R7, -R8, PT ;  /* 0x800000080700720b */ /* 0x000fe40003f4e000 */
[----:B------:R-:W-:Y:S02]  /*04e0*/  FSEL R9, R9, RZ, P1 ;  /* 0x000000ff09097208 */ /* 0x000fe40000800000 */
[----:B------:R-:W-:Y:S02]  /*04f0*/  FSEL R8, R0, RZ, P2 ;  /* 0x000000ff00087208 */ /* 0x000fe40001000000 */
[----:B------:R-:W-:Y:S02]  /*0500*/  FSETP.GTU.AND P2, PT, R9, RZ, PT ;  /* 0x000000ff0900720b */ /* 0x000fe40003f4c000 */
[----:B------:R-:W-:Y:S02]  /*0510*/  FSETP.GTU.AND P3, PT, R8, RZ, PT ;  /* 0x000000ff0800720b */ /* 0x000fe40003f6c000 */
[----:B------:R-:W-:Y:S01]  /*0520*/  IADD3 R2, P1, R13, UR6, RZ ;  /* 0x000000060d027c10 */ /* 0x000fe2000ff3e0ff */
[----:B------:R0:W-:Y:S01]  /*0530*/  @!P0 STG.E.64 desc[UR4][R4.64], R8 ;  /* 0x0000000804008986 */ /* 0x0001e2000c101b04 */
[----:B------:R-:W-:-:S02]  /*0540*/  SEL R7, RZ, 0x100, P2 ;  /* 0x00000100ff077807 */ /* 0x000fc40001000000 */
[----:B------:R-:W-:Y:S02]  /*0550*/  SEL R0, RZ, 0x1, P3 ;  /* 0x00000001ff007807 */ /* 0x000fe40001800000 */
[----:B------:R-:W-:Y:S02]  /*0560*/  LEA.HI.X.SX32 R3, R13, UR7, 0x1, P1 ;  /* 0x000000070d037c11 */ /* 0x000fe400088f0eff */
[----:B------:R-:W-:Y:S01]  /*0570*/  IADD3 R7, R0, R7, RZ ;  /* 0x0000000700077210 */ /* 0x000fe20007ffe0ff */
[----:B0-----:R-:W-:Y:S06]  /*0580*/  @P0 EXIT ;  /* 0x000000000000094d */ /* 0x001fec0003800000 */
[----:B------:R-:W-:Y:S01]  /*0590*/  STG.E.U16 desc[UR4][R2.64], R7 ;  /* 0x0000000702007986 */ /* 0x000fe2000c101504 */
[----:B------:R-:W-:Y:S05]  /*05a0*/  EXIT ;  /* 0x000000000000794d */ /* 0x000fea0003800000 */
.L_x_0:
[----:B------:R-:W-:-:S00]  /*05b0*/  BRA `(.L_x_0) ;  /* 0xfffffffc00fc7947 */ /* 0x000fc0000383ffff */
[----:B------:R-:W-:-:S00]  /*05c0*/  NOP ;  /* 0x0000000000007918 */ /* 0x000fc00000000000 */
        /* <DEDUP_REMOVED lines=11> */
.L_x_1:


//--------------------- .nv.global.init           --------------------------
	.section	.nv.global.init,"aw",@progbits
.nv.global.init:
	.type		_$_str,@object
	.size		_$_str,(_$_str_$_2 - _$_str)
_$_str:
        /*0000*/ 	.byte	0x5f, 0x5f, 0x43, 0x55, 0x44, 0x41, 0x5f, 0x46, 0x54, 0x5a, 0x00
	.type		_$_str_$_2,@object
	.size		_$_str_$_2,(.L_1 - _$_str_$_2)
_$_str_$_2:
        /*000b*/ 	.byte	0x5f, 0x5f, 0x43, 0x55, 0x44, 0x41, 0x5f, 0x50, 0x52, 0x45, 0x43, 0x5f, 0x53, 0x51, 0x52, 0x54
        /*001b*/ 	.byte	0x00
.L_1:


//--------------------- .nv.constant0.triton_poi_fused__native_batch_norm_legit_no_training_add_relu_threshold_backward_1 --------------------------
	.section	.nv.constant0.triton_poi_fused__native_batch_norm_legit_no_training_add_relu_threshold_backward_1,"a",@progbits
	.sectionflags	@""
	.align	4
.nv.constant0.triton_poi_fused__native_batch_norm_legit_no_training_add_relu_threshold_backward_1:
	.zero		596
